	.headerflags	@"EF_CUDA_TEXMODE_UNIFIED EF_CUDA_64BIT_ADDRESS EF_CUDA_ACCELERATORS EF_CUDA_SM90 EF_CUDA_VIRTUAL_SM(EF_CUDA_SM90)"
	.elftype	@"ET_EXEC"


//--------------------- .nv.info                  --------------------------
	.section	.nv.info,"",@"SHT_CUDA_INFO"
	.align	4


	//----- nvinfo : EIATTR_REGCOUNT
	.align		4
        /*0000*/ 	.byte	0x04, 0x2f
        /*0002*/ 	.short	(.L_1 - .L_0)
	.align		4
.L_0:
        /*0004*/ 	.word	index@(triton_poi_fused_cat_7)
        /*0008*/ 	.word	0x0000001e


	//----- nvinfo : EIATTR_MIN_STACK_SIZE
	.align		4
.L_1:
        /*000c*/ 	.byte	0x04, 0x12
        /*000e*/ 	.short	(.L_3 - .L_2)
	.align		4
.L_2:
        /*0010*/ 	.word	index@(triton_poi_fused_cat_7)
        /*0014*/ 	.word	0x00000000


	//----- nvinfo : EIATTR_FRAME_SIZE
	.align		4
.L_3:
        /*0018*/ 	.byte	0x04, 0x11
        /*001a*/ 	.short	(.L_5 - .L_4)
	.align		4
.L_4:
        /*001c*/ 	.word	index@(triton_poi_fused_cat_7)
        /*0020*/ 	.word	0x00000000


	//----- nvinfo : EIATTR_MIN_STACK_SIZE
	.align		4
.L_5:
        /*0024*/ 	.byte	0x04, 0x12
        /*0026*/ 	.short	(.L_7 - .L_6)
	.align		4
.L_6:
        /*0028*/ 	.word	index@(triton_poi_fused_cat_7)
        /*002c*/ 	.word	0x00000000
.L_7:


//--------------------- .nv.info.triton_poi_fused_cat_7 --------------------------
	.section	.nv.info.triton_poi_fused_cat_7,"",@"SHT_CUDA_INFO"
	.sectionflags	@""
	.align	4


	//----- nvinfo : EIATTR_CUDA_API_VERSION
	.align		4
        /*0000*/ 	.byte	0x04, 0x37
        /*0002*/ 	.short	(.L_9 - .L_8)
.L_8:
        /*0004*/ 	.word	0x0000007c


	//----- nvinfo : EIATTR_KPARAM_INFO
	.align		4
.L_9:
        /*0008*/ 	.byte	0x04, 0x17
        /*000a*/ 	.short	(.L_11 - .L_10)
.L_10:
        /*000c*/ 	.word	0x00000000
        /*0010*/ 	.short	0x000a
        /*0012*/ 	.short	0x0050
        /*0014*/ 	.byte	0x00, 0xf0, 0x11, 0x00


	//----- nvinfo : EIATTR_KPARAM_INFO
	.align		4
.L_11:
        /*0018*/ 	.byte	0x04, 0x17
        /*001a*/ 	.short	(.L_13 - .L_12)
.L_12:
        /*001c*/ 	.word	0x00000000
        /*0020*/ 	.short	0x0009
        /*0022*/ 	.short	0x0048
        /*0024*/ 	.byte	0x00, 0xf4, 0x21, 0x00


	//----- nvinfo : EIATTR_KPARAM_INFO
	.align		4
.L_13:
        /*0028*/ 	.byte	0x04, 0x17
        /*002a*/ 	.short	(.L_15 - .L_14)
.L_14:
        /*002c*/ 	.word	0x00000000
        /*0030*/ 	.short	0x0008
        /*0032*/ 	.short	0x0040
        /*0034*/ 	.byte	0x00, 0xf4, 0x21, 0x00


	//----- nvinfo : EIATTR_KPARAM_INFO
	.align		4
.L_15:
        /*0038*/ 	.byte	0x04, 0x17
        /*003a*/ 	.short	(.L_17 - .L_16)
.L_16:
        /*003c*/ 	.word	0x00000000
        /*0040*/ 	.short	0x0007
        /*0042*/ 	.short	0x0038
        /*0044*/ 	.byte	0x00, 0xf4, 0x21, 0x00


	//----- nvinfo : EIATTR_KPARAM_INFO
	.align		4
.L_17:
        /*0048*/ 	.byte	0x04, 0x17
        /*004a*/ 	.short	(.L_19 - .L_18)
.L_18:
        /*004c*/ 	.word	0x00000000
        /*0050*/ 	.short	0x0006
        /*0052*/ 	.short	0x0030
        /*0054*/ 	.byte	0x00, 0xf4, 0x21, 0x00


	//----- nvinfo : EIATTR_KPARAM_INFO
	.align		4
.L_19:
        /*0058*/ 	.byte	0x04, 0x17
        /*005a*/ 	.short	(.L_21 - .L_20)
.L_20:
        /*005c*/ 	.word	0x00000000
        /*0060*/ 	.short	0x0005
        /*0062*/ 	.short	0x0028
        /*0064*/ 	.byte	0x00, 0xf4, 0x21, 0x00


	//----- nvinfo : EIATTR_KPARAM_INFO
	.align		4
.L_21:
        /*0068*/ 	.byte	0x04, 0x17
        /*006a*/ 	.short	(.L_23 - .L_22)
.L_22:
        /*006c*/ 	.word	0x00000000
        /*0070*/ 	.short	0x0004
        /*0072*/ 	.short	0x0020
        /*0074*/ 	.byte	0x00, 0xf4, 0x21, 0x00


	//----- nvinfo : EIATTR_KPARAM_INFO
	.align		4
.L_23:
        /*0078*/ 	.byte	0x04, 0x17
        /*007a*/ 	.short	(.L_25 - .L_24)
.L_24:
        /*007c*/ 	.word	0x00000000
        /*0080*/ 	.short	0x0003
        /*0082*/ 	.short	0x0018
        /*0084*/ 	.byte	0x00, 0xf4, 0x21, 0x00


	//----- nvinfo : EIATTR_KPARAM_INFO
	.align		4
.L_25:
        /*0088*/ 	.byte	0x04, 0x17
        /*008a*/ 	.short	(.L_27 - .L_26)
.L_26:
        /*008c*/ 	.word	0x00000000
        /*0090*/ 	.short	0x0002
        /*0092*/ 	.short	0x0010
        /*0094*/ 	.byte	0x00, 0xf4, 0x21, 0x00


	//----- nvinfo : EIATTR_KPARAM_INFO
	.align		4
.L_27:
        /*0098*/ 	.byte	0x04, 0x17
        /*009a*/ 	.short	(.L_29 - .L_28)
.L_28:
        /*009c*/ 	.word	0x00000000
        /*00a0*/ 	.short	0x0001
        /*00a2*/ 	.short	0x0008
        /*00a4*/ 	.byte	0x00, 0xf4, 0x21, 0x00


	//----- nvinfo : EIATTR_KPARAM_INFO
	.align		4
.L_29:
        /*00a8*/ 	.byte	0x04, 0x17
        /*00aa*/ 	.short	(.L_31 - .L_30)
.L_30:
        /*00ac*/ 	.word	0x00000000
        /*00b0*/ 	.short	0x0000
        /*00b2*/ 	.short	0x0000
        /*00b4*/ 	.byte	0x00, 0xf4, 0x21, 0x00


	//----- nvinfo : EIATTR_SPARSE_MMA_MASK
	.align		4
.L_31:
        /*00b8*/ 	.byte	0x03, 0x50
        /*00ba*/ 	.short	0x0000


	//----- nvinfo : EIATTR_MAXREG_COUNT
	.align		4
        /*00bc*/ 	.byte	0x03, 0x1b
        /*00be*/ 	.short	0x00ff


	//----- nvinfo : EIATTR_EXIT_INSTR_OFFSETS
	.align		4
        /*00c0*/ 	.byte	0x04, 0x1c
        /*00c2*/ 	.short	(.L_33 - .L_32)


	//   ....[0]....
.L_32:
        /*00c4*/ 	.word	0x000005e0


	//----- nvinfo : EIATTR_REQNTID
	.align		4
.L_33:
        /*00c8*/ 	.byte	0x04, 0x10
        /*00ca*/ 	.short	(.L_35 - .L_34)
.L_34:
        /*00cc*/ 	.word	0x00000080
        /*00d0*/ 	.word	0x00000001
        /*00d4*/ 	.word	0x00000001


	//----- nvinfo : EIATTR_CBANK_PARAM_SIZE
	.align		4
.L_35:
        /*00d8*/ 	.byte	0x03, 0x19
        /*00da*/ 	.short	0x0054


	//----- nvinfo : EIATTR_PARAM_CBANK
	.align		4
        /*00dc*/ 	.byte	0x04, 0x0a
        /*00de*/ 	.short	(.L_37 - .L_36)
	.align		4
.L_36:
        /*00e0*/ 	.word	index@(.nv.constant0.triton_poi_fused_cat_7)
        /*00e4*/ 	.short	0x0210
        /*00e6*/ 	.short	0x0054


	//----- nvinfo : EIATTR_SW_WAR
	.align		4
.L_37:
        /*00e8*/ 	.byte	0x04, 0x36
        /*00ea*/ 	.short	(.L_39 - .L_38)
.L_38:
        /*00ec*/ 	.word	0x00000008
.L_39:


//--------------------- .nv.callgraph             --------------------------
	.section	.nv.callgraph,"",@"SHT_CUDA_CALLGRAPH"
	.align	4
	.sectionentsize	8
	.align		4
        /*0000*/ 	.word	0x00000000
	.align		4
        /*0004*/ 	.word	0xffffffff
	.align		4
        /*0008*/ 	.word	0x00000000
	.align		4
        /*000c*/ 	.word	0xfffffffe
	.align		4
        /*0010*/ 	.word	0x00000000
	.align		4
        /*0014*/ 	.word	0xfffffffd
	.align		4
        /*0018*/ 	.word	0x00000000
	.align		4
        /*001c*/ 	.word	0xfffffffc


//--------------------- .text.triton_poi_fused_cat_7 --------------------------
	.section	.text.triton_poi_fused_cat_7,"ax",@progbits
	.align	128
        .global         triton_poi_fused_cat_7
        .type           triton_poi_fused_cat_7,@function
        .size           triton_poi_fused_cat_7,(.L_x_1 - triton_poi_fused_cat_7)
        .other          triton_poi_fused_cat_7,@"STO_CUDA_ENTRY STV_DEFAULT"
triton_poi_fused_cat_7:
.text.triton_poi_fused_cat_7:
[----:B------:R-:W-:Y:S01]  /*0000*/  LDC R1, c[0x0][0x28] ;  /* 0x00000a00ff017b82 */ /* 0x000fe20000000800 */
[----:B------:R-:W1:Y:S07]  /*0010*/  S2R R0, SR_TID.X ;  /* 0x0000000000007919 */ /* 0x000e6e0000002100 */
[----:B------:R-:W2:Y:S01]  /*0020*/  LDC.64 R20, c[0x0][0x218] ;  /* 0x00008600ff147b82 */ /* 0x000ea20000000a00 */
[----:B------:R-:W-:Y:S01]  /*0030*/  IMAD.MOV.U32 R10, RZ, RZ, RZ ;  /* 0x000000ffff0a7224 */ /* 0x000fe200078e00ff */
[----:B------:R-:W-:Y:S01]  /*0040*/  ULDC.64 UR4, c[0x0][0x208] ;  /* 0x0000820000047ab9 */ /* 0x000fe20000000a00 */
[----:B------:R-:W3:Y:S05]  /*0050*/  S2R R3, SR_CTAID.X ;  /* 0x0000000000037919 */ /* 0x000eea0000002500 */
[----:B------:R-:W4:Y:S08]  /*0060*/  LDC.64 R16, c[0x0][0x238] ;  /* 0x00008e00ff107b82 */ /* 0x000f300000000a00 */
[----:B------:R-:W5:Y:S08]  /*0070*/  LDC.64 R18, c[0x0][0x240] ;  /* 0x00009000ff127b82 */ /* 0x000f700000000a00 */
[----:B------:R-:W2:Y:S01]  /*0080*/  LDC.64 R12, c[0x0][0x248] ;  /* 0x00009200ff0c7b82 */ /* 0x000ea20000000a00 */
[----:B-1----:R-:W-:-:S02]  /*0090*/  LOP3.LUT R0, R0, 0x7f, RZ, 0xc0, !PT ;  /* 0x0000007f00007812 */ /* 0x002fc400078ec0ff */
[----:B---3--:R-:W-:-:S03]  /*00a0*/  SHF.R.S32.HI R2, RZ, 0x18, R3 ;  /* 0x00000018ff027819 */ /* 0x008fc60000011403 */
[----:B------:R-:W-:Y:S01]  /*00b0*/  IMAD R0, R3, 0x80, R0 ;  /* 0x0000008003007824 */ /* 0x000fe200078e0200 */
[----:B------:R-:W-:-:S03]  /*00c0*/  SGXT R3, R2, 0x1 ;  /* 0x000000010203781a */ /* 0x000fc60000000200 */
[----:B------:R-:W-:Y:S01]  /*00d0*/  IMAD.HI R11, R0, 0x2aaaaaab, RZ ;  /* 0x2aaaaaab000b7827 */ /* 0x000fe200078e02ff */
[----:B------:R-:W-:Y:S02]  /*00e0*/  LEA.HI R4, R3, R0, RZ, 0x4 ;  /* 0x0000000003047211 */ /* 0x000fe400078f20ff */
[----:B------:R-:W1:Y:S02]  /*00f0*/  LDC.64 R2, c[0x0][0x220] ;  /* 0x00008800ff027b82 */ /* 0x000e640000000a00 */
[----:B------:R-:W-:-:S05]  /*0100*/  SHF.R.S32.HI R9, RZ, 0x4, R4 ;  /* 0x00000004ff097819 */ /* 0x000fca0000011404 */
[----:B------:R-:W-:-:S05]  /*0110*/  IMAD.HI R5, R9, 0x2aaaaaab, RZ ;  /* 0x2aaaaaab09057827 */ /* 0x000fca00078e02ff */
[----:B------:R-:W-:-:S04]  /*0120*/  SHF.R.U32.HI R6, RZ, 0x1f, R5 ;  /* 0x0000001fff067819 */ /* 0x000fc80000011605 */
[----:B------:R-:W-:Y:S02]  /*0130*/  LEA.HI R8, R5, R6, RZ, 0x1b ;  /* 0x0000000605087211 */ /* 0x000fe400078fd8ff */
[----:B------:R-:W-:Y:S02]  /*0140*/  SHF.R.U32.HI R6, RZ, 0x1f, R11 ;  /* 0x0000001fff067819 */ /* 0x000fe4000001160b */
[----:B------:R-:W-:Y:S01]  /*0150*/  LOP3.LUT R5, R4, 0xfffffff0, RZ, 0xc0, !PT ;  /* 0xfffffff004057812 */ /* 0x000fe200078ec0ff */
[----:B------:R-:W-:Y:S01]  /*0160*/  IMAD R9, R8, -0xc0, R9 ;  /* 0xffffff4008097824 */ /* 0x000fe200078e0209 */
[----:B------:R-:W-:Y:S01]  /*0170*/  LEA.HI.SX32 R11, R11, R6, 0x17 ;  /* 0x000000060b0b7211 */ /* 0x000fe200078fbaff */
[----:B------:R-:W-:Y:S01]  /*0180*/  IMAD.MOV.U32 R8, RZ, RZ, RZ ;  /* 0x000000ffff087224 */ /* 0x000fe200078e00ff */
[----:B------:R-:W3:Y:S01]  /*0190*/  LDC.64 R6, c[0x0][0x228] ;  /* 0x00008a00ff067b82 */ /* 0x000ee20000000a00 */
[----:B------:R-:W-:Y:S01]  /*01a0*/  IMAD.IADD R4, R0, 0x1, -R5 ;  /* 0x0000000100047824 */ /* 0x000fe200078e0a05 */
[C---:B------:R-:W-:Y:S01]  /*01b0*/  LOP3.LUT R14, R9.reuse, 0xffffffe0, RZ, 0xc0, !PT ;  /* 0xffffffe0090e7812 */ /* 0x040fe200078ec0ff */
[----:B------:R-:W-:-:S02]  /*01c0*/  VIADD R25, R9, 0xffffffc0 ;  /* 0xffffffc009197836 */ /* 0x000fc40000000000 */
[----:B------:R-:W-:Y:S01]  /*01d0*/  IMAD R4, R11, 0x200, R4 ;  /* 0x000002000b047824 */ /* 0x000fe200078e0204 */
[C---:B------:R-:W-:Y:S02]  /*01e0*/  ISETP.NE.AND P2, PT, R14.reuse, 0x40, PT ;  /* 0x000000400e00780c */ /* 0x040fe40003f45270 */
[C---:B------:R-:W-:Y:S01]  /*01f0*/  ISETP.NE.AND P4, PT, R14.reuse, 0x80, PT ;  /* 0x000000800e00780c */ /* 0x040fe20003f85270 */
[C---:B------:R-:W-:Y:S01]  /*0200*/  IMAD R5, R25.reuse, 0x10, R4 ;  /* 0x0000001019057824 */ /* 0x040fe200078e0204 */
[----:B------:R-:W-:Y:S01]  /*0210*/  ISETP.NE.AND P1, PT, R14, 0x60, PT ;  /* 0x000000600e00780c */ /* 0x000fe20003f25270 */
[----:B-1----:R-:W-:Y:S02]  /*0220*/  IMAD.WIDE R24, R25, 0x4, R2 ;  /* 0x0000000419187825 */ /* 0x002fe400078e0202 */
[----:B------:R-:W1:Y:S02]  /*0230*/  LDC.64 R2, c[0x0][0x250] ;  /* 0x00009400ff027b82 */ /* 0x000e640000000a00 */
[----:B--2---:R-:W-:-:S04]  /*0240*/  IMAD.WIDE R20, R5, 0x4, R20 ;  /* 0x0000000405147825 */ /* 0x004fc800078e0214 */
[C---:B------:R-:W-:Y:S01]  /*0250*/  IMAD R26, R9.reuse, 0x10, R4 ;  /* 0x00000010091a7824 */ /* 0x040fe200078e0204 */
[----:B------:R2:W3:Y:S01]  /*0260*/  @!P2 LDG.E R8, desc[UR4][R20.64] ;  /* 0x000000041408a981 */ /* 0x0004e2000c1e1900 */
[----:B------:R-:W3:Y:S02]  /*0270*/  LDC.64 R4, c[0x0][0x230] ;  /* 0x00008c00ff047b82 */ /* 0x000ee40000000a00 */
[----:B------:R-:W-:Y:S01]  /*0280*/  VIADD R15, R26, 0xfffff800 ;  /* 0xfffff8001a0f7836 */ /* 0x000fe20000000000 */
[----:B------:R2:W3:Y:S01]  /*0290*/  @!P2 LDG.E.EL R10, desc[UR4][R24.64] ;  /* 0x00000004180aa981 */ /* 0x0004e2000c2e1900 */
[----:B-----5:R-:W-:-:S04]  /*02a0*/  IMAD.WIDE R22, R9, 0x4, R18 ;  /* 0x0000000409167825 */ /* 0x020fc800078e0212 */
[----:B----4-:R-:W-:Y:S01]  /*02b0*/  IMAD.WIDE R16, R15, 0x4, R16 ;  /* 0x000000040f107825 */ /* 0x010fe200078e0210 */
[----:B------:R-:W-:Y:S02]  /*02c0*/  CS2R R14, SRZ ;  /* 0x00000000000e7805 */ /* 0x000fe4000001ff00 */
[----:B------:R-:W-:Y:S01]  /*02d0*/  ISETP.GT.AND P3, PT, R9, 0x9f, PT ;  /* 0x0000009f0900780c */ /* 0x000fe20003f64270 */
[----:B------:R-:W-:-:S03]  /*02e0*/  VIADD R19, R26, 0xfffff600 ;  /* 0xfffff6001a137836 */ /* 0x000fc60000000000 */
[----:B------:R-:W4:Y:S04]  /*02f0*/  @!P4 LDG.E.EL R14, desc[UR4][R22.64+-0x200] ;  /* 0xfffe0004160ec981 */ /* 0x000f28000c2e1900 */
[----:B------:R5:W4:Y:S01]  /*0300*/  @!P4 LDG.E R15, desc[UR4][R16.64] ;  /* 0x00000004100fc981 */ /* 0x000b22000c1e1900 */
[----:B--2---:R-:W-:Y:S01]  /*0310*/  CS2R R20, SRZ ;  /* 0x0000000000147805 */ /* 0x004fe2000001ff00 */
[----:B------:R-:W-:Y:S02]  /*0320*/  VIADD R27, R26, 0xfffffa00 ;  /* 0xfffffa001a1b7836 */ /* 0x000fe40000000000 */
[----:B0-----:R-:W-:Y:S01]  /*0330*/  IMAD.WIDE R12, R19, 0x4, R12 ;  /* 0x00000004130c7825 */ /* 0x001fe200078e020c */
[----:B------:R-:W-:Y:S01]  /*0340*/  CS2R R24, SRZ ;  /* 0x0000000000187805 */ /* 0x000fe2000001ff00 */
[----:B------:R-:W0:Y:S02]  /*0350*/  LDC.64 R18, c[0x0][0x210] ;  /* 0x00008400ff127b82 */ /* 0x000e240000000a00 */
[----:B-1----:R-:W-:Y:S01]  /*0360*/  IMAD.WIDE R2, R9, 0x4, R2 ;  /* 0x0000000409027825 */ /* 0x002fe200078e0202 */
[----:B------:R-:W2:Y:S03]  /*0370*/  @P3 LDG.E R21, desc[UR4][R12.64] ;  /* 0x000000040c153981 */ /* 0x000ea6000c1e1900 */
[----:B---3--:R-:W-:Y:S01]  /*0380*/  IMAD.WIDE R6, R27, 0x4, R6 ;  /* 0x000000041b067825 */ /* 0x008fe200078e0206 */
[----:B------:R1:W3:Y:S03]  /*0390*/  @P3 LDG.E.EL R20, desc[UR4][R2.64+-0x280] ;  /* 0xfffd800402143981 */ /* 0x0002e6000c2e1900 */
[----:B------:R-:W-:Y:S01]  /*03a0*/  IMAD.WIDE R4, R9, 0x4, R4 ;  /* 0x0000000409047825 */ /* 0x000fe200078e0204 */
[----:B------:R0:W3:Y:S04]  /*03b0*/  @!P1 LDG.E R25, desc[UR4][R6.64] ;  /* 0x0000000406199981 */ /* 0x0000e8000c1e1900 */
[----:B------:R0:W3:Y:S01]  /*03c0*/  @!P1 LDG.E.EL R24, desc[UR4][R4.64+-0x180] ;  /* 0xfffe800404189981 */ /* 0x0000e2000c2e1900 */
[----:B-----5:R-:W-:Y:S01]  /*03d0*/  IMAD R16, R11, -0xc00, R0 ;  /* 0xfffff4000b107824 */ /* 0x020fe200078e0200 */
[----:B------:R-:W-:Y:S01]  /*03e0*/  ISETP.GE.AND P0, PT, R9, 0x40, PT ;  /* 0x000000400900780c */ /* 0x000fe20003f06270 */
[----:B-1----:R-:W1:Y:S02]  /*03f0*/  LDC.64 R2, c[0x0][0x258] ;  /* 0x00009600ff027b82 */ /* 0x002e640000000a00 */
[----:B------:R-:W-:-:S02]  /*0400*/  IMAD R11, R11, 0x400, R16 ;  /* 0x000004000b0b7824 */ /* 0x000fc400078e0210 */
[----:B------:R-:W-:Y:S02]  /*0410*/  IMAD.MOV.U32 R9, RZ, RZ, RZ ;  /* 0x000000ffff097224 */ /* 0x000fe400078e00ff */
[----:B0-----:R-:W-:-:S06]  /*0420*/  IMAD.WIDE R18, R11, 0x4, R18 ;  /* 0x000000040b127825 */ /* 0x001fcc00078e0212 */
[----:B------:R-:W5:Y:S01]  /*0430*/  @!P0 LDG.E R9, desc[UR4][R18.64] ;  /* 0x0000000412098981 */ /* 0x000f62000c1e1900 */
[----:B-1----:R-:W-:Y:S01]  /*0440*/  IMAD.WIDE R2, R0, 0x4, R2 ;  /* 0x0000000400027825 */ /* 0x002fe200078e0202 */
[----:B------:R-:W-:Y:S02]  /*0450*/  SEL R8, R8, RZ, !P2 ;  /* 0x000000ff08087207 */ /* 0x000fe40005000000 */
[----:B------:R-:W-:-:S04]  /*0460*/  SEL R11, R10, RZ, !P2 ;  /* 0x000000ff0a0b7207 */ /* 0x000fc80005000000 */
[----:B------:R-:W-:Y:S02]  /*0470*/  FSETP.GT.AND P5, PT, R8, -R11, PT ;  /* 0x8000000b0800720b */ /* 0x000fe40003fa4000 */
[----:B----4-:R-:W-:Y:S02]  /*0480*/  SEL R14, R14, RZ, !P4 ;  /* 0x000000ff0e0e7207 */ /* 0x010fe40006000000 */
[----:B------:R-:W-:-:S04]  /*0490*/  SEL R15, R15, RZ, !P4 ;  /* 0x000000ff0f0f7207 */ /* 0x000fc80006000000 */
[C---:B------:R-:W-:Y:S01]  /*04a0*/  FSETP.GT.AND P6, PT, R15.reuse, -R14, PT ;  /* 0x8000000e0f00720b */ /* 0x040fe20003fc4000 */
[----:B------:R-:W-:Y:S01]  /*04b0*/  FADD R6, R8, R11 ;  /* 0x0000000b08067221 */ /* 0x000fe20000000000 */
[----:B------:R-:W-:Y:S01]  /*04c0*/  FADD R5, R15, R14 ;  /* 0x0000000e0f057221 */ /* 0x000fe20000000000 */
[----:B--2---:R-:W-:Y:S02]  /*04d0*/  SEL R21, R21, RZ, P3 ;  /* 0x000000ff15157207 */ /* 0x004fe40001800000 */
[----:B------:R-:W-:Y:S01]  /*04e0*/  @!P5 FMUL R6, R6, 0.20000000298023223877 ;  /* 0x3e4ccccd0606d820 */ /* 0x000fe20000400000 */
[----:B---3--:R-:W-:Y:S02]  /*04f0*/  SEL R20, R20, RZ, P3 ;  /* 0x000000ff14147207 */ /* 0x008fe40001800000 */
[----:B------:R-:W-:Y:S02]  /*0500*/  SEL R25, R25, RZ, !P1 ;  /* 0x000000ff19197207 */ /* 0x000fe40004800000 */
[----:B------:R-:W-:-:S02]  /*0510*/  FSETP.GT.AND P5, PT, R21, -R20, PT ;  /* 0x800000141500720b */ /* 0x000fc40003fa4000 */
[----:B------:R-:W-:Y:S01]  /*0520*/  SEL R24, R24, RZ, !P1 ;  /* 0x000000ff18187207 */ /* 0x000fe20004800000 */
[----:B------:R-:W-:-:S03]  /*0530*/  @!P6 FMUL R5, R5, 0.20000000298023223877 ;  /* 0x3e4ccccd0505e820 */ /* 0x000fc60000400000 */
[----:B------:R-:W-:Y:S01]  /*0540*/  FSETP.GT.AND P6, PT, R25, -R24, PT ;  /* 0x800000181900720b */ /* 0x000fe20003fc4000 */
[----:B------:R-:W-:Y:S01]  /*0550*/  FADD R20, R21, R20 ;  /* 0x0000001415147221 */ /* 0x000fe20000000000 */
[----:B------:R-:W-:-:S05]  /*0560*/  FADD R4, R25, R24 ;  /* 0x0000001819047221 */ /* 0x000fca0000000000 */
[----:B------:R-:W-:-:S05]  /*0570*/  @!P5 FMUL R20, R20, 0.20000000298023223877 ;  /* 0x3e4ccccd1414d820 */ /* 0x000fca0000400000 */
[----:B------:R-:W-:Y:S01]  /*0580*/  @P4 FSEL R5, R20, RZ, P3 ;  /* 0x000000ff14054208 */ /* 0x000fe20001800000 */
[----:B------:R-:W-:Y:S01]  /*0590*/  @!P6 FMUL R4, R4, 0.20000000298023223877 ;  /* 0x3e4ccccd0404e820 */ /* 0x000fe20000400000 */
[----:B-----5:R-:W-:-:S04]  /*05a0*/  SEL R9, R9, RZ, !P0 ;  /* 0x000000ff09097207 */ /* 0x020fc80004000000 */
[----:B------:R-:W-:-:S04]  /*05b0*/  @P2 FSEL R6, R4, R5, !P1 ;  /* 0x0000000504062208 */ /* 0x000fc80004800000 */
[----:B------:R-:W-:-:S05]  /*05c0*/  SEL R5, R9, R6, !P0 ;  /* 0x0000000609057207 */ /* 0x000fca0004000000 */
[----:B------:R-:W-:Y:S01]  /*05d0*/  STG.E desc[UR4][R2.64], R5 ;  /* 0x0000000502007986 */ /* 0x000fe2000c101904 */
[----:B------:R-:W-:Y:S05]  /*05e0*/  EXIT ;  /* 0x000000000000794d */ /* 0x000fea0003800000 */
.L_x_0:
[----:B------:R-:W-:-:S00]  /*05f0*/  BRA `(.L_x_0) ;  /* 0xfffffffc00fc7947 */ /* 0x000fc0000383ffff */
[----:B------:R-:W-:-:S00]  /*0600*/  NOP ;  /* 0x0000000000007918 */ /* 0x000fc00000000000 */
[----:B------:R-:W-:-:S00]  /*0610*/  NOP ;  /* 0x0000000000007918 */ /* 0x000fc00000000000 */
[----:B------:R-:W-:-:S00]  /*0620*/  NOP ;  /* 0x0000000000007918 */ /* 0x000fc00000000000 */
[----:B------:R-:W-:-:S00]  /*0630*/  NOP ;  /* 0x0000000000007918 */ /* 0x000fc00000000000 */
[----:B------:R-:W-:-:S00]  /*0640*/  NOP ;  /* 0x0000000000007918 */ /* 0x000fc00000000000 */
[----:B------:R-:W-:-:S00]  /*0650*/  NOP ;  /* 0x0000000000007918 */ /* 0x000fc00000000000 */
[----:B------:R-:W-:-:S00]  /*0660*/  NOP ;  /* 0x0000000000007918 */ /* 0x000fc00000000000 */
[----:B------:R-:W-:-:S00]  /*0670*/  NOP ;  /* 0x0000000000007918 */ /* 0x000fc00000000000 */
.L_x_1:


//--------------------- .nv.constant0.triton_poi_fused_cat_7 --------------------------
	.section	.nv.constant0.triton_poi_fused_cat_7,"a",@progbits
	.sectionflags	@""
	.align	4
.nv.constant0.triton_poi_fused_cat_7:
	.zero		612
